	.headerflags	@"EF_CUDA_TEXMODE_UNIFIED EF_CUDA_64BIT_ADDRESS EF_CUDA_ACCELERATORS EF_CUDA_SM90 EF_CUDA_VIRTUAL_SM(EF_CUDA_SM90)"
	.elftype	@"ET_EXEC"


//--------------------- .nv.info                  --------------------------
	.section	.nv.info,"",@"SHT_CUDA_INFO"
	.align	4


	//----- nvinfo : EIATTR_REGCOUNT
	.align		4
        /*0000*/ 	.byte	0x04, 0x2f
        /*0002*/ 	.short	(.L_1 - .L_0)
	.align		4
.L_0:
        /*0004*/ 	.word	index@(triton_poi_fused_mul_sigmoid_3)
        /*0008*/ 	.word	0x00000011


	//----- nvinfo : EIATTR_MIN_STACK_SIZE
	.align		4
.L_1:
        /*000c*/ 	.byte	0x04, 0x12
        /*000e*/ 	.short	(.L_3 - .L_2)
	.align		4
.L_2:
        /*0010*/ 	.word	index@(triton_poi_fused_mul_sigmoid_3)
        /*0014*/ 	.word	0x00000000


	//----- nvinfo : EIATTR_FRAME_SIZE
	.align		4
.L_3:
        /*0018*/ 	.byte	0x04, 0x11
        /*001a*/ 	.short	(.L_5 - .L_4)
	.align		4
.L_4:
        /*001c*/ 	.word	index@(triton_poi_fused_mul_sigmoid_3)
        /*0020*/ 	.word	0x00000000


	//----- nvinfo : EIATTR_MIN_STACK_SIZE
	.align		4
.L_5:
        /*0024*/ 	.byte	0x04, 0x12
        /*0026*/ 	.short	(.L_7 - .L_6)
	.align		4
.L_6:
        /*0028*/ 	.word	index@(triton_poi_fused_mul_sigmoid_3)
        /*002c*/ 	.word	0x00000000
.L_7:


//--------------------- .nv.info.triton_poi_fused_mul_sigmoid_3 --------------------------
	.section	.nv.info.triton_poi_fused_mul_sigmoid_3,"",@"SHT_CUDA_INFO"
	.sectionflags	@""
	.align	4


	//----- nvinfo : EIATTR_CUDA_API_VERSION
	.align		4
        /*0000*/ 	.byte	0x04, 0x37
        /*0002*/ 	.short	(.L_9 - .L_8)
.L_8:
        /*0004*/ 	.word	0x0000007c


	//----- nvinfo : EIATTR_KPARAM_INFO
	.align		4
.L_9:
        /*0008*/ 	.byte	0x04, 0x17
        /*000a*/ 	.short	(.L_11 - .L_10)
.L_10:
        /*000c*/ 	.word	0x00000000
        /*0010*/ 	.short	0x0004
        /*0012*/ 	.short	0x0020
        /*0014*/ 	.byte	0x00, 0xf0, 0x11, 0x00


	//----- nvinfo : EIATTR_KPARAM_INFO
	.align		4
.L_11:
        /*0018*/ 	.byte	0x04, 0x17
        /*001a*/ 	.short	(.L_13 - .L_12)
.L_12:
        /*001c*/ 	.word	0x00000000
        /*0020*/ 	.short	0x0003
        /*0022*/ 	.short	0x0018
        /*0024*/ 	.byte	0x00, 0xf4, 0x21, 0x00


	//----- nvinfo : EIATTR_KPARAM_INFO
	.align		4
.L_13:
        /*0028*/ 	.byte	0x04, 0x17
        /*002a*/ 	.short	(.L_15 - .L_14)
.L_14:
        /*002c*/ 	.word	0x00000000
        /*0030*/ 	.short	0x0002
        /*0032*/ 	.short	0x0010
        /*0034*/ 	.byte	0x00, 0xf4, 0x21, 0x00


	//----- nvinfo : EIATTR_KPARAM_INFO
	.align		4
.L_15:
        /*0038*/ 	.byte	0x04, 0x17
        /*003a*/ 	.short	(.L_17 - .L_16)
.L_16:
        /*003c*/ 	.word	0x00000000
        /*0040*/ 	.short	0x0001
        /*0042*/ 	.short	0x0008
        /*0044*/ 	.byte	0x00, 0xf4, 0x21, 0x00


	//----- nvinfo : EIATTR_KPARAM_INFO
	.align		4
.L_17:
        /*0048*/ 	.byte	0x04, 0x17
        /*004a*/ 	.short	(.L_19 - .L_18)
.L_18:
        /*004c*/ 	.word	0x00000000
        /*0050*/ 	.short	0x0000
        /*0052*/ 	.short	0x0000
        /*0054*/ 	.byte	0x00, 0xf4, 0x21, 0x00


	//----- nvinfo : EIATTR_SPARSE_MMA_MASK
	.align		4
.L_19:
        /*0058*/ 	.byte	0x03, 0x50
        /*005a*/ 	.short	0x0000


	//----- nvinfo : EIATTR_MAXREG_COUNT
	.align		4
        /*005c*/ 	.byte	0x03, 0x1b
        /*005e*/ 	.short	0x00ff


	//----- nvinfo : EIATTR_EXIT_INSTR_OFFSETS
	.align		4
        /*0060*/ 	.byte	0x04, 0x1c
        /*0062*/ 	.short	(.L_21 - .L_20)


	//   ....[0]....
.L_20:
        /*0064*/ 	.word	0x00000560


	//   ....[1]....
        /*0068*/ 	.word	0x00000580


	//----- nvinfo : EIATTR_REQNTID
	.align		4
.L_21:
        /*006c*/ 	.byte	0x04, 0x10
        /*006e*/ 	.short	(.L_23 - .L_22)
.L_22:
        /*0070*/ 	.word	0x00000080
        /*0074*/ 	.word	0x00000001
        /*0078*/ 	.word	0x00000001


	//----- nvinfo : EIATTR_CBANK_PARAM_SIZE
	.align		4
.L_23:
        /*007c*/ 	.byte	0x03, 0x19
        /*007e*/ 	.short	0x0024


	//----- nvinfo : EIATTR_PARAM_CBANK
	.align		4
        /*0080*/ 	.byte	0x04, 0x0a
        /*0082*/ 	.short	(.L_25 - .L_24)
	.align		4
.L_24:
        /*0084*/ 	.word	index@(.nv.constant0.triton_poi_fused_mul_sigmoid_3)
        /*0088*/ 	.short	0x0210
        /*008a*/ 	.short	0x0024


	//----- nvinfo : EIATTR_SW_WAR
	.align		4
.L_25:
        /*008c*/ 	.byte	0x04, 0x36
        /*008e*/ 	.short	(.L_27 - .L_26)
.L_26:
        /*0090*/ 	.word	0x00000008
.L_27:


//--------------------- .nv.callgraph             --------------------------
	.section	.nv.callgraph,"",@"SHT_CUDA_CALLGRAPH"
	.align	4
	.sectionentsize	8
	.align		4
        /*0000*/ 	.word	0x00000000
	.align		4
        /*0004*/ 	.word	0xffffffff
	.align		4
        /*0008*/ 	.word	0x00000000
	.align		4
        /*000c*/ 	.word	0xfffffffe
	.align		4
        /*0010*/ 	.word	0x00000000
	.align		4
        /*0014*/ 	.word	0xfffffffd
	.align		4
        /*0018*/ 	.word	0x00000000
	.align		4
        /*001c*/ 	.word	0xfffffffc


//--------------------- .text.triton_poi_fused_mul_sigmoid_3 --------------------------
	.section	.text.triton_poi_fused_mul_sigmoid_3,"ax",@progbits
	.align	128
        .global         triton_poi_fused_mul_sigmoid_3
        .type           triton_poi_fused_mul_sigmoid_3,@function
        .size           triton_poi_fused_mul_sigmoid_3,(.L_x_1 - triton_poi_fused_mul_sigmoid_3)
        .other          triton_poi_fused_mul_sigmoid_3,@"STO_CUDA_ENTRY STV_DEFAULT"
triton_poi_fused_mul_sigmoid_3:
.text.triton_poi_fused_mul_sigmoid_3:
[----:B------:R-:W0:Y:S01]  /*0000*/  LDC R1, c[0x0][0x28] ;  /* 0x00000a00ff017b82 */ /* 0x000e220000000800 */
[----:B------:R-:W1:Y:S07]  /*0010*/  S2R R0, SR_TID.X ;  /* 0x0000000000007919 */ /* 0x000e6e0000002100 */
[----:B------:R-:W2:Y:S01]  /*0020*/  LDC.64 R8, c[0x0][0x220] ;  /* 0x00008800ff087b82 */ /* 0x000ea20000000a00 */
[----:B------:R-:W-:Y:S01]  /*0030*/  CS2R R12, SRZ ;  /* 0x00000000000c7805 */ /* 0x000fe2000001ff00 */
[----:B------:R-:W-:Y:S01]  /*0040*/  ULDC.64 UR4, c[0x0][0x208] ;  /* 0x0000820000047ab9 */ /* 0x000fe20000000a00 */
[----:B------:R-:W3:Y:S05]  /*0050*/  S2R R7, SR_CTAID.X ;  /* 0x0000000000077919 */ /* 0x000eea0000002500 */
[----:B------:R-:W4:Y:S01]  /*0060*/  LDC.64 R2, c[0x0][0x218] ;  /* 0x00008600ff027b82 */ /* 0x000f220000000a00 */
[----:B-1----:R-:W-:-:S04]  /*0070*/  SHF.L.U32 R0, R0, 0x1, RZ ;  /* 0x0000000100007819 */ /* 0x002fc800000006ff */
[----:B------:R-:W-:Y:S02]  /*0080*/  LOP3.LUT R0, R0, 0xfe, RZ, 0xc0, !PT ;  /* 0x000000fe00007812 */ /* 0x000fe400078ec0ff */
[----:B---3--:R-:W-:Y:S02]  /*0090*/  SHF.R.S32.HI R11, RZ, 0x17, R7 ;  /* 0x00000017ff0b7819 */ /* 0x008fe40000011407 */
[----:B------:R-:W-:Y:S02]  /*00a0*/  LEA R0, R7, R0, 0x8 ;  /* 0x0000000007007211 */ /* 0x000fe400078e40ff */
[----:B------:R-:W-:Y:S02]  /*00b0*/  SGXT R11, R11, 0x1 ;  /* 0x000000010b0b781a */ /* 0x000fe40000000200 */
[----:B------:R-:W-:Y:S02]  /*00c0*/  SHF.R.S32.HI R5, RZ, 0x1f, R0 ;  /* 0x0000001fff057819 */ /* 0x000fe40000011400 */
[----:B------:R-:W-:-:S02]  /*00d0*/  LEA.HI R11, R11, R0, RZ, 0x4 ;  /* 0x000000000b0b7211 */ /* 0x000fc400078f20ff */
[----:B------:R-:W-:Y:S02]  /*00e0*/  LEA.HI R5, R5, R0, RZ, 0x2 ;  /* 0x0000000005057211 */ /* 0x000fe400078f10ff */
[----:B------:R-:W-:Y:S02]  /*00f0*/  ISETP.GE.AND P0, PT, R0, 0x100, PT ;  /* 0x000001000000780c */ /* 0x000fe40003f06270 */
[----:B------:R-:W-:Y:S02]  /*0100*/  SHF.R.S32.HI R7, RZ, 0x2, R5 ;  /* 0x00000002ff077819 */ /* 0x000fe40000011405 */
[----:B------:R-:W-:Y:S02]  /*0110*/  LOP3.LUT R5, R5, 0xfffffffc, RZ, 0xc0, !PT ;  /* 0xfffffffc05057812 */ /* 0x000fe400078ec0ff */
[----:B------:R-:W-:Y:S01]  /*0120*/  SHF.R.S32.HI R4, RZ, 0x4, R11 ;  /* 0x00000004ff047819 */ /* 0x000fe2000001140b */
[----:B--2---:R-:W-:Y:S01]  /*0130*/  IMAD.WIDE R8, R7, 0x4, R8 ;  /* 0x0000000407087825 */ /* 0x004fe200078e0208 */
[----:B------:R-:W-:-:S04]  /*0140*/  IADD3 R5, R0, -R5, RZ ;  /* 0x8000000500057210 */ /* 0x000fc80007ffe0ff */
[----:B------:R-:W-:Y:S02]  /*0150*/  LEA R5, R4, R5, 0x2 ;  /* 0x0000000504057211 */ /* 0x000fe400078e10ff */
[----:B------:R-:W-:Y:S01]  /*0160*/  CS2R R10, SRZ ;  /* 0x00000000000a7805 */ /* 0x000fe2000001ff00 */
[----:B------:R-:W2:Y:S02]  /*0170*/  @!P0 LDG.E.EL R12, desc[UR4][R8.64] ;  /* 0x00000004080c8981 */ /* 0x000ea4000c2e1900 */
[----:B----4-:R-:W-:Y:S02]  /*0180*/  IMAD.WIDE R6, R5, 0x4, R2 ;  /* 0x0000000405067825 */ /* 0x010fe400078e0202 */
[----:B------:R-:W3:Y:S01]  /*0190*/  @!P0 LDG.E.EL R13, desc[UR4][R8.64] ;  /* 0x00000004080d8981 */ /* 0x000ee2000c2e1900 */
[----:B------:R-:W1:Y:S03]  /*01a0*/  LDC.64 R4, c[0x0][0x210] ;  /* 0x00008400ff047b82 */ /* 0x000e660000000a00 */
[----:B------:R-:W4:Y:S01]  /*01b0*/  @!P0 LDG.E.EL.64 R10, desc[UR4][R6.64] ;  /* 0x00000004060a8981 */ /* 0x000f22000c2e1b00 */
[----:B------:R-:W-:Y:S01]  /*01c0*/  CS2R R2, SRZ ;  /* 0x0000000000027805 */ /* 0x000fe2000001ff00 */
[----:B-1----:R-:W-:-:S05]  /*01d0*/  IMAD.WIDE R4, R0, 0x4, R4 ;  /* 0x0000000400047825 */ /* 0x002fca00078e0204 */
[----:B------:R1:W5:Y:S01]  /*01e0*/  @!P0 LDG.E.64 R2, desc[UR4][R4.64] ;  /* 0x0000000404028981 */ /* 0x000362000c1e1b00 */
[----:B--2---:R-:W-:-:S04]  /*01f0*/  FADD R12, RZ, -R12 ;  /* 0x8000000cff0c7221 */ /* 0x004fc80000000000 */
[----:B------:R-:W-:Y:S01]  /*0200*/  FMUL R12, R12, 1.4426950216293334961 ;  /* 0x3fb8aa3b0c0c7820 */ /* 0x000fe20000400000 */
[----:B----4-:R-:W-:Y:S01]  /*0210*/  FADD R10, RZ, -R10 ;  /* 0x8000000aff0a7221 */ /* 0x010fe20000000000 */
[----:B------:R-:W-:Y:S01]  /*0220*/  FADD R11, RZ, -R11 ;  /* 0x8000000bff0b7221 */ /* 0x000fe20000000000 */
[----:B---3--:R-:W-:Y:S02]  /*0230*/  FADD R13, RZ, -R13 ;  /* 0x8000000dff0d7221 */ /* 0x008fe40000000000 */
[----:B------:R-:W-:Y:S01]  /*0240*/  FMUL R10, R10, 1.4426950216293334961 ;  /* 0x3fb8aa3b0a0a7820 */ /* 0x000fe20000400000 */
[----:B------:R-:W-:Y:S01]  /*0250*/  FMUL R11, R11, 1.4426950216293334961 ;  /* 0x3fb8aa3b0b0b7820 */ /* 0x000fe20000400000 */
[----:B------:R-:W-:Y:S01]  /*0260*/  FSETP.GEU.AND P4, PT, R12, -126, PT ;  /* 0xc2fc00000c00780b */ /* 0x000fe20003f8e000 */
[----:B------:R-:W-:Y:S02]  /*0270*/  FMUL R13, R13, 1.4426950216293334961 ;  /* 0x3fb8aa3b0d0d7820 */ /* 0x000fe40000400000 */
[----:B------:R-:W-:-:S02]  /*0280*/  FSETP.GEU.AND P1, PT, R10, -126, PT ;  /* 0xc2fc00000a00780b */ /* 0x000fc40003f2e000 */
[----:B------:R-:W-:Y:S02]  /*0290*/  FSETP.GEU.AND P2, PT, R11, -126, PT ;  /* 0xc2fc00000b00780b */ /* 0x000fe40003f4e000 */
[----:B------:R-:W-:-:S06]  /*02a0*/  FSETP.GEU.AND P3, PT, R13, -126, PT ;  /* 0xc2fc00000d00780b */ /* 0x000fcc0003f6e000 */
[----:B------:R-:W-:-:S03]  /*02b0*/  @!P4 FMUL R12, R12, 0.5 ;  /* 0x3f0000000c0cc820 */ /* 0x000fc60000400000 */
[----:B------:R-:W-:Y:S02]  /*02c0*/  @!P1 FMUL R10, R10, 0.5 ;  /* 0x3f0000000a0a9820 */ /* 0x000fe40000400000 */
[----:B------:R-:W-:Y:S01]  /*02d0*/  @!P2 FMUL R11, R11, 0.5 ;  /* 0x3f0000000b0ba820 */ /* 0x000fe20000400000 */
[----:B------:R-:W2:Y:S01]  /*02e0*/  MUFU.EX2 R6, R12 ;  /* 0x0000000c00067308 */ /* 0x000ea20000000800 */
[----:B------:R-:W-:-:S07]  /*02f0*/  @!P3 FMUL R13, R13, 0.5 ;  /* 0x3f0000000d0db820 */ /* 0x000fce0000400000 */
[----:B-1----:R-:W1:Y:S08]  /*0300*/  MUFU.EX2 R4, R10 ;  /* 0x0000000a00047308 */ /* 0x002e700000000800 */
[----:B------:R-:W3:Y:S08]  /*0310*/  MUFU.EX2 R5, R11 ;  /* 0x0000000b00057308 */ /* 0x000ef00000000800 */
[----:B------:R-:W4:Y:S01]  /*0320*/  MUFU.EX2 R8, R13 ;  /* 0x0000000d00087308 */ /* 0x000f220000000800 */
[----:B--2---:R-:W-:Y:S01]  /*0330*/  @!P4 FMUL R6, R6, R6 ;  /* 0x000000060606c220 */ /* 0x004fe20000400000 */
[----:B-1----:R-:W-:Y:S01]  /*0340*/  @!P1 FMUL R4, R4, R4 ;  /* 0x0000000404049220 */ /* 0x002fe20000400000 */
[----:B---3--:R-:W-:-:S02]  /*0350*/  @!P2 FMUL R5, R5, R5 ;  /* 0x000000050505a220 */ /* 0x008fc40000400000 */
[----:B------:R-:W-:Y:S01]  /*0360*/  FADD R14, R6, 1 ;  /* 0x3f800000060e7421 */ /* 0x000fe20000000000 */
[----:B------:R-:W-:Y:S01]  /*0370*/  FADD R6, R4, 1 ;  /* 0x3f80000004067421 */ /* 0x000fe20000000000 */
[----:B------:R-:W-:Y:S01]  /*0380*/  FADD R7, R5, 1 ;  /* 0x3f80000005077421 */ /* 0x000fe20000000000 */
[----:B----4-:R-:W-:-:S03]  /*0390*/  @!P3 FMUL R8, R8, R8 ;  /* 0x000000080808b220 */ /* 0x010fc60000400000 */
[----:B------:R-:W-:Y:S01]  /*03a0*/  FSETP.GT.AND P2, PT, R6, 8.50705917302346158658e+37, PT ;  /* 0x7e8000000600780b */ /* 0x000fe20003f44000 */
[----:B------:R-:W1:Y:S01]  /*03b0*/  LDC.64 R4, c[0x0][0x228] ;  /* 0x00008a00ff047b82 */ /* 0x000e620000000a00 */
[----:B------:R-:W-:Y:S01]  /*03c0*/  FSETP.GT.AND P3, PT, R7, 8.50705917302346158658e+37, PT ;  /* 0x7e8000000700780b */ /* 0x000fe20003f64000 */
[----:B------:R-:W-:Y:S01]  /*03d0*/  FADD R10, R8, 1 ;  /* 0x3f800000080a7421 */ /* 0x000fe20000000000 */
[----:B------:R-:W-:-:S04]  /*03e0*/  FSETP.GT.AND P1, PT, R14, 8.50705917302346158658e+37, PT ;  /* 0x7e8000000e00780b */ /* 0x000fc80003f24000 */
[----:B------:R-:W-:-:S05]  /*03f0*/  FSETP.GT.AND P4, PT, R10, 8.50705917302346158658e+37, PT ;  /* 0x7e8000000a00780b */ /* 0x000fca0003f84000 */
[----:B------:R-:W-:Y:S02]  /*0400*/  @P2 FMUL R6, R6, 0.25 ;  /* 0x3e80000006062820 */ /* 0x000fe40000400000 */
[----:B------:R-:W-:Y:S02]  /*0410*/  @P3 FMUL R7, R7, 0.25 ;  /* 0x3e80000007073820 */ /* 0x000fe40000400000 */
[----:B------:R-:W-:Y:S01]  /*0420*/  @P1 FMUL R14, R14, 0.25 ;  /* 0x3e8000000e0e1820 */ /* 0x000fe20000400000 */
[----:B------:R-:W-:Y:S01]  /*0430*/  HFMA2.MMA R13, -RZ, RZ, 1.625, 0 ;  /* 0x3e800000ff0d7435 */ /* 0x000fe200000001ff */
[----:B------:R-:W2:Y:S02]  /*0440*/  MUFU.RCP R6, R6 ;  /* 0x0000000600067308 */ /* 0x000ea40000001000 */
[----:B------:R-:W-:-:S06]  /*0450*/  @P4 FMUL R10, R10, 0.25 ;  /* 0x3e8000000a0a4820 */ /* 0x000fcc0000400000 */
[----:B------:R-:W3:Y:S01]  /*0460*/  MUFU.RCP R7, R7 ;  /* 0x0000000700077308 */ /* 0x000ee20000001000 */
[----:B------:R-:W-:-:S07]  /*0470*/  FSEL R9, R13, 1, P2 ;  /* 0x3f8000000d097808 */ /* 0x000fce0001000000 */
[----:B------:R-:W4:Y:S01]  /*0480*/  MUFU.RCP R14, R14 ;  /* 0x0000000e000e7308 */ /* 0x000f220000001000 */
[----:B------:R-:W-:-:S07]  /*0490*/  FSEL R8, R13, 1, P3 ;  /* 0x3f8000000d087808 */ /* 0x000fce0001800000 */
[----:B------:R-:W1:Y:S01]  /*04a0*/  MUFU.RCP R10, R10 ;  /* 0x0000000a000a7308 */ /* 0x000e620000001000 */
[C---:B------:R-:W-:Y:S01]  /*04b0*/  FSEL R11, R13.reuse, 1, P1 ;  /* 0x3f8000000d0b7808 */ /* 0x040fe20000800000 */
[----:B--2---:R-:W-:Y:S01]  /*04c0*/  FMUL R9, R6, R9 ;  /* 0x0000000906097220 */ /* 0x004fe20000400000 */
[----:B------:R-:W-:Y:S01]  /*04d0*/  FSEL R13, R13, 1, P4 ;  /* 0x3f8000000d0d7808 */ /* 0x000fe20002000000 */
[----:B---3--:R-:W-:Y:S02]  /*04e0*/  FMUL R8, R7, R8 ;  /* 0x0000000807087220 */ /* 0x008fe40000400000 */
[----:B-----5:R-:W-:Y:S01]  /*04f0*/  FMUL R2, R9, R2 ;  /* 0x0000000209027220 */ /* 0x020fe20000400000 */
[----:B----4-:R-:W-:Y:S01]  /*0500*/  FMUL R11, R14, R11 ;  /* 0x0000000b0e0b7220 */ /* 0x010fe20000400000 */
[----:B------:R-:W-:Y:S01]  /*0510*/  FMUL R3, R8, R3 ;  /* 0x0000000308037220 */ /* 0x000fe20000400000 */
[----:B-1----:R-:W-:-:S04]  /*0520*/  IMAD.WIDE R4, R0, 0x4, R4 ;  /* 0x0000000400047825 */ /* 0x002fc800078e0204 */
[----:B------:R-:W-:Y:S01]  /*0530*/  FMUL R2, R2, R11 ;  /* 0x0000000b02027220 */ /* 0x000fe20000400000 */
[----:B0-----:R-:W-:-:S04]  /*0540*/  FMUL R6, R10, R13 ;  /* 0x0000000d0a067220 */ /* 0x001fc80000400000 */
[----:B------:R-:W-:Y:S01]  /*0550*/  FMUL R3, R3, R6 ;  /* 0x0000000603037220 */ /* 0x000fe20000400000 */
[----:B------:R-:W-:Y:S06]  /*0560*/  @P0 EXIT ;  /* 0x000000000000094d */ /* 0x000fec0003800000 */
[----:B------:R-:W-:Y:S01]  /*0570*/  STG.E.64 desc[UR4][R4.64], R2 ;  /* 0x0000000204007986 */ /* 0x000fe2000c101b04 */
[----:B------:R-:W-:Y:S05]  /*0580*/  EXIT ;  /* 0x000000000000794d */ /* 0x000fea0003800000 */
.L_x_0:
[----:B------:R-:W-:-:S00]  /*0590*/  BRA `(.L_x_0) ;  /* 0xfffffffc00fc7947 */ /* 0x000fc0000383ffff */
[----:B------:R-:W-:-:S00]  /*05a0*/  NOP ;  /* 0x0000000000007918 */ /* 0x000fc00000000000 */
        /* <DEDUP_REMOVED lines=13> */
.L_x_1:


//--------------------- .nv.constant0.triton_poi_fused_mul_sigmoid_3 --------------------------
	.section	.nv.constant0.triton_poi_fused_mul_sigmoid_3,"a",@progbits
	.sectionflags	@""
	.align	4
.nv.constant0.triton_poi_fused_mul_sigmoid_3:
	.zero		564
